//
// Generated by NVIDIA NVVM Compiler
//
// Compiler Build ID: CL-36424714
// Cuda compilation tools, release 13.0, V13.0.88
// Based on NVVM 20.0.0
//

.version 9.0
.target sm_100
.address_size 64

	// .globl	_Z11check_nodeciPiP8bddNode_S1_PfPS1_S3_S2_

.visible .entry _Z11check_nodeciPiP8bddNode_S1_PfPS1_S3_S2_(
	.param .u32 _Z11check_nodeciPiP8bddNode_S1_PfPS1_S3_S2__param_0,
	.param .u64 .ptr .align 1 _Z11check_nodeciPiP8bddNode_S1_PfPS1_S3_S2__param_1,
	.param .u64 .ptr .align 1 _Z11check_nodeciPiP8bddNode_S1_PfPS1_S3_S2__param_2,
	.param .u64 .ptr .align 1 _Z11check_nodeciPiP8bddNode_S1_PfPS1_S3_S2__param_3,
	.param .u64 .ptr .align 1 _Z11check_nodeciPiP8bddNode_S1_PfPS1_S3_S2__param_4,
	.param .u64 .ptr .align 1 _Z11check_nodeciPiP8bddNode_S1_PfPS1_S3_S2__param_5,
	.param .u64 .ptr .align 1 _Z11check_nodeciPiP8bddNode_S1_PfPS1_S3_S2__param_6,
	.param .u64 .ptr .align 1 _Z11check_nodeciPiP8bddNode_S1_PfPS1_S3_S2__param_7
)
{
	.reg .pred 	%p<8>;
	.reg .b32 	%r<8>;
	.reg .b32 	%f<4>;
	.reg .b64 	%rd<26>;

	ld.param.u32 	%r2, [_Z11check_nodeciPiP8bddNode_S1_PfPS1_S3_S2__param_0];
	ld.param.u64 	%rd8, [_Z11check_nodeciPiP8bddNode_S1_PfPS1_S3_S2__param_1];
	ld.param.u64 	%rd6, [_Z11check_nodeciPiP8bddNode_S1_PfPS1_S3_S2__param_2];
	ld.param.u64 	%rd7, [_Z11check_nodeciPiP8bddNode_S1_PfPS1_S3_S2__param_3];
	ld.param.u64 	%rd9, [_Z11check_nodeciPiP8bddNode_S1_PfPS1_S3_S2__param_4];
	ld.param.u64 	%rd10, [_Z11check_nodeciPiP8bddNode_S1_PfPS1_S3_S2__param_5];
	ld.param.u64 	%rd11, [_Z11check_nodeciPiP8bddNode_S1_PfPS1_S3_S2__param_6];
	ld.param.u64 	%rd12, [_Z11check_nodeciPiP8bddNode_S1_PfPS1_S3_S2__param_7];
	cvta.to.global.u64 	%rd1, %rd11;
	cvta.to.global.u64 	%rd2, %rd10;
	cvta.to.global.u64 	%rd3, %rd9;
	cvta.to.global.u64 	%rd4, %rd12;
	cvta.to.global.u64 	%rd5, %rd8;
	mov.u32 	%r3, %ctaid.x;
	mov.u32 	%r4, %ntid.x;
	mov.u32 	%r5, %tid.x;
	mad.lo.s32 	%r1, %r3, %r4, %r5;
	setp.ne.s32 	%p1, %r1, 0;
	@%p1 bra 	$L__BB0_2;
	mov.b32 	%r6, 0;
	st.global.u32 	[%rd5], %r6;
$L__BB0_2:
	setp.ge.s32 	%p2, %r1, %r2;
	@%p2 bra 	$L__BB0_10;
	mul.wide.s32 	%rd13, %r1, 4;
	add.s64 	%rd14, %rd4, %rd13;
	ld.global.f32 	%f1, [%rd14];
	ld.global.f32 	%f2, [%rd3];
	setp.neu.f32 	%p3, %f1, %f2;
	@%p3 bra 	$L__BB0_7;
	mul.wide.s32 	%rd15, %r1, 8;
	add.s64 	%rd16, %rd2, %rd15;
	ld.global.u64 	%rd17, [%rd16];
	setp.ne.s64 	%p4, %rd17, %rd6;
	@%p4 bra 	$L__BB0_7;
	add.s64 	%rd19, %rd1, %rd15;
	ld.global.u64 	%rd20, [%rd19];
	setp.ne.s64 	%p5, %rd20, %rd7;
	@%p5 bra 	$L__BB0_7;
	st.global.u32 	[%rd5], %r1;
$L__BB0_7:
	setp.ne.s32 	%p6, %r1, 0;
	@%p6 bra 	$L__BB0_10;
	ld.global.u32 	%r7, [%rd5];
	setp.ne.s32 	%p7, %r7, 1;
	@%p7 bra 	$L__BB0_10;
	ld.global.f32 	%f3, [%rd3];
	mul.wide.s32 	%rd21, %r2, 4;
	add.s64 	%rd22, %rd4, %rd21;
	st.global.f32 	[%rd22+4], %f3;
	mul.wide.s32 	%rd23, %r2, 8;
	add.s64 	%rd24, %rd1, %rd23;
	st.global.u64 	[%rd24+8], %rd7;
	add.s64 	%rd25, %rd2, %rd23;
	st.global.u64 	[%rd25+8], %rd6;
$L__BB0_10:
	ret;

}


// ===== COMPILED SASS (sm_100) =====

	.target	sm_100

	.elftype	@"ET_EXEC"


//--------------------- .note.nv.tkinfo           --------------------------
	.section	.note.nv.tkinfo,"",@"SHT_NOTE"
	.sectionflags	@"SHF_NOTE_NV_TKINFO"
	.tkinfo
        /*0018*/ 	.word	0x00000002
        /*0030*/ 	.string	""
        /*0030*/ 	.string	"ptxas"
        /*0030*/ 	.string	"Cuda compilation tools, release 13.0, V13.0.88"
        /*0030*/ 	.string	"Build cuda_13.0.r13.0/compiler.36424714_0"
        /*0030*/ 	.string	"-arch sm_100 -m 64 "



//--------------------- .note.nv.cuinfo           --------------------------
	.section	.note.nv.cuinfo,"",@"SHT_NOTE"
	.sectionflags	@"SHF_NOTE_NV_CUINFO"
        /*0018*/ 	.short	0x0002
        /*001a*/ 	.short	0x0064
        /*001c*/ 	.short	0x0082
	.zero		2


//--------------------- .nv.info                  --------------------------
	.section	.nv.info,"",@"SHT_CUDA_INFO"
	.align	4


	//----- nvinfo : EIATTR_REGCOUNT
	.align		4
        /*0000*/ 	.byte	0x04, 0x2f
        /*0002*/ 	.short	(.L_1 - .L_0)
	.align		4
.L_0:
        /*0004*/ 	.word	index@(_Z11check_nodeciPiP8bddNode_S1_PfPS1_S3_S2_)
        /*0008*/ 	.word	0x00000010


	//----- nvinfo : EIATTR_FRAME_SIZE
	.align		4
.L_1:
        /*000c*/ 	.byte	0x04, 0x11
        /*000e*/ 	.short	(.L_3 - .L_2)
	.align		4
.L_2:
        /*0010*/ 	.word	index@(_Z11check_nodeciPiP8bddNode_S1_PfPS1_S3_S2_)
        /*0014*/ 	.word	0x00000000


	//----- nvinfo : EIATTR_MIN_STACK_SIZE
	.align		4
.L_3:
        /*0018*/ 	.byte	0x04, 0x12
        /*001a*/ 	.short	(.L_5 - .L_4)
	.align		4
.L_4:
        /*001c*/ 	.word	index@(_Z11check_nodeciPiP8bddNode_S1_PfPS1_S3_S2_)
        /*0020*/ 	.word	0x00000000
.L_5:


//--------------------- .nv.compat                --------------------------
	.section	.nv.compat,"",@"SHT_CUDA_COMPAT_INFO"
	.align	4
        /*0000*/ 	.byte	0x02, 0x09, 0x00, 0x00, 0x02, 0x02, 0x01, 0x00, 0x02, 0x05, 0x05, 0x00, 0x03, 0x07, 0x01, 0x01
        /*0010*/ 	.byte	0x02, 0x03, 0x00, 0x00, 0x02, 0x06, 0x01, 0x00, 0x04, 0x0b, 0x08, 0x00, 0x09, 0x00, 0x00, 0x00
        /*0020*/ 	.byte	0x00, 0x00, 0x00, 0x00


//--------------------- .nv.info._Z11check_nodeciPiP8bddNode_S1_PfPS1_S3_S2_ --------------------------
	.section	.nv.info._Z11check_nodeciPiP8bddNode_S1_PfPS1_S3_S2_,"",@"SHT_CUDA_INFO"
	.sectionflags	@""
	.align	4


	//----- nvinfo : EIATTR_CUDA_API_VERSION
	.align		4
        /*0000*/ 	.byte	0x04, 0x37
        /*0002*/ 	.short	(.L_7 - .L_6)
.L_6:
        /*0004*/ 	.word	0x00000082


	//----- nvinfo : EIATTR_KPARAM_INFO
	.align		4
.L_7:
        /*0008*/ 	.byte	0x04, 0x17
        /*000a*/ 	.short	(.L_9 - .L_8)
.L_8:
        /*000c*/ 	.word	0x00000000
        /*0010*/ 	.short	0x0007
        /*0012*/ 	.short	0x0038
        /*0014*/ 	.byte	0x00, 0xf5, 0x21, 0x00


	//----- nvinfo : EIATTR_KPARAM_INFO
	.align		4
.L_9:
        /*0018*/ 	.byte	0x04, 0x17
        /*001a*/ 	.short	(.L_11 - .L_10)
.L_10:
        /*001c*/ 	.word	0x00000000
        /*0020*/ 	.short	0x0006
        /*0022*/ 	.short	0x0030
        /*0024*/ 	.byte	0x00, 0xf5, 0x21, 0x00


	//----- nvinfo : EIATTR_KPARAM_INFO
	.align		4
.L_11:
        /*0028*/ 	.byte	0x04, 0x17
        /*002a*/ 	.short	(.L_13 - .L_12)
.L_12:
        /*002c*/ 	.word	0x00000000
        /*0030*/ 	.short	0x0005
        /*0032*/ 	.short	0x0028
        /*0034*/ 	.byte	0x00, 0xf5, 0x21, 0x00


	//----- nvinfo : EIATTR_KPARAM_INFO
	.align		4
.L_13:
        /*0038*/ 	.byte	0x04, 0x17
        /*003a*/ 	.short	(.L_15 - .L_14)
.L_14:
        /*003c*/ 	.word	0x00000000
        /*0040*/ 	.short	0x0004
        /*0042*/ 	.short	0x0020
        /*0044*/ 	.byte	0x00, 0xf5, 0x21, 0x00


	//----- nvinfo : EIATTR_KPARAM_INFO
	.align		4
.L_15:
        /*0048*/ 	.byte	0x04, 0x17
        /*004a*/ 	.short	(.L_17 - .L_16)
.L_16:
        /*004c*/ 	.word	0x00000000
        /*0050*/ 	.short	0x0003
        /*0052*/ 	.short	0x0018
        /*0054*/ 	.byte	0x00, 0xf5, 0x21, 0x00


	//----- nvinfo : EIATTR_KPARAM_INFO
	.align		4
.L_17:
        /*0058*/ 	.byte	0x04, 0x17
        /*005a*/ 	.short	(.L_19 - .L_18)
.L_18:
        /*005c*/ 	.word	0x00000000
        /*0060*/ 	.short	0x0002
        /*0062*/ 	.short	0x0010
        /*0064*/ 	.byte	0x00, 0xf5, 0x21, 0x00


	//----- nvinfo : EIATTR_KPARAM_INFO
	.align		4
.L_19:
        /*0068*/ 	.byte	0x04, 0x17
        /*006a*/ 	.short	(.L_21 - .L_20)
.L_20:
        /*006c*/ 	.word	0x00000000
        /*0070*/ 	.short	0x0001
        /*0072*/ 	.short	0x0008
        /*0074*/ 	.byte	0x00, 0xf5, 0x21, 0x00


	//----- nvinfo : EIATTR_KPARAM_INFO
	.align		4
.L_21:
        /*0078*/ 	.byte	0x04, 0x17
        /*007a*/ 	.short	(.L_23 - .L_22)
.L_22:
        /*007c*/ 	.word	0x00000000
        /*0080*/ 	.short	0x0000
        /*0082*/ 	.short	0x0000
        /*0084*/ 	.byte	0x00, 0xf0, 0x11, 0x00


	//----- nvinfo : EIATTR_SPARSE_MMA_MASK
	.align		4
.L_23:
        /*0088*/ 	.byte	0x03, 0x50
        /*008a*/ 	.short	0x0000


	//----- nvinfo : EIATTR_MAXREG_COUNT
	.align		4
        /*008c*/ 	.byte	0x03, 0x1b
        /*008e*/ 	.short	0x00ff


	//----- nvinfo : EIATTR_MERCURY_ISA_VERSION
	.align		4
        /*0090*/ 	.byte	0x03, 0x5f
        /*0092*/ 	.short	0x0101


	//----- nvinfo : EIATTR_VRC_CTA_INIT_COUNT
	.align		4
        /*0094*/ 	.byte	0x02, 0x4a
	.zero		1
	.zero		1


	//----- nvinfo : EIATTR_EXIT_INSTR_OFFSETS
	.align		4
        /*0098*/ 	.byte	0x04, 0x1c
        /*009a*/ 	.short	(.L_25 - .L_24)


	//   ....[0]....
.L_24:
        /*009c*/ 	.word	0x000000b0


	//   ....[1]....
        /*00a0*/ 	.word	0x00000240


	//   ....[2]....
        /*00a4*/ 	.word	0x00000280


	//   ....[3]....
        /*00a8*/ 	.word	0x00000340


	//----- nvinfo : EIATTR_CRS_STACK_SIZE
	.align		4
.L_25:
        /*00ac*/ 	.byte	0x04, 0x1e
        /*00ae*/ 	.short	(.L_27 - .L_26)
.L_26:
        /*00b0*/ 	.word	0x00000000


	//----- nvinfo : EIATTR_CBANK_PARAM_SIZE
	.align		4
.L_27:
        /*00b4*/ 	.byte	0x03, 0x19
        /*00b6*/ 	.short	0x0040


	//----- nvinfo : EIATTR_PARAM_CBANK
	.align		4
        /*00b8*/ 	.byte	0x04, 0x0a
        /*00ba*/ 	.short	(.L_29 - .L_28)
	.align		4
.L_28:
        /*00bc*/ 	.word	index@(.nv.constant0._Z11check_nodeciPiP8bddNode_S1_PfPS1_S3_S2_)
        /*00c0*/ 	.short	0x0380
        /*00c2*/ 	.short	0x0040


	//----- nvinfo : EIATTR_SW_WAR
	.align		4
.L_29:
        /*00c4*/ 	.byte	0x04, 0x36
        /*00c6*/ 	.short	(.L_31 - .L_30)
.L_30:
        /*00c8*/ 	.word	0x00000008
.L_31:


//--------------------- .nv.callgraph             --------------------------
	.section	.nv.callgraph,"",@"SHT_CUDA_CALLGRAPH"
	.align	4
	.sectionentsize	8
	.align		4
        /*0000*/ 	.word	0x00000000
	.align		4
        /*0004*/ 	.word	0xffffffff
	.align		4
        /*0008*/ 	.word	0x00000000
	.align		4
        /*000c*/ 	.word	0xfffffffe
	.align		4
        /*0010*/ 	.word	0x00000000
	.align		4
        /*0014*/ 	.word	0xfffffffd
	.align		4
        /*0018*/ 	.word	0x00000000
	.align		4
        /*001c*/ 	.word	0xfffffffc


//--------------------- .text._Z11check_nodeciPiP8bddNode_S1_PfPS1_S3_S2_ --------------------------
	.section	.text._Z11check_nodeciPiP8bddNode_S1_PfPS1_S3_S2_,"ax",@progbits
	.align	128
        .global         _Z11check_nodeciPiP8bddNode_S1_PfPS1_S3_S2_
        .type           _Z11check_nodeciPiP8bddNode_S1_PfPS1_S3_S2_,@function
        .size           _Z11check_nodeciPiP8bddNode_S1_PfPS1_S3_S2_,(.L_x_3 - _Z11check_nodeciPiP8bddNode_S1_PfPS1_S3_S2_)
        .other          _Z11check_nodeciPiP8bddNode_S1_PfPS1_S3_S2_,@"STO_CUDA_ENTRY STV_DEFAULT"
_Z11check_nodeciPiP8bddNode_S1_PfPS1_S3_S2_:
.text._Z11check_nodeciPiP8bddNode_S1_PfPS1_S3_S2_:
[----:B------:R-:W-:Y:S01]  /*0000*/  LDC R1, c[0x0][0x37c] ;  /* 0x0000df00ff017b82 */ /* 0x000fe20000000800 */
[----:B------:R-:W0:Y:S07]  /*0010*/  S2R R0, SR_TID.X ;  /* 0x0000000000007919 */ /* 0x000e2e0000002100 */
[----:B------:R-:W0:Y:S08]  /*0020*/  S2UR UR4, SR_CTAID.X ;  /* 0x00000000000479c3 */ /* 0x000e300000002500 */
[----:B------:R-:W0:Y:S02]  /*0030*/  LDC R11, c[0x0][0x360] ;  /* 0x0000d800ff0b7b82 */ /* 0x000e240000000800 */
[----:B0-----:R-:W-:Y:S01]  /*0040*/  IMAD R11, R11, UR4, R0 ;  /* 0x000000040b0b7c24 */ /* 0x001fe2000f8e0200 */
[----:B------:R-:W0:Y:S05]  /*0050*/  LDCU.64 UR4, c[0x0][0x358] ;  /* 0x00006b00ff0477ac */ /* 0x000e2a0008000a00 */
[----:B------:R-:W1:Y:S01]  /*0060*/  LDC R0, c[0x0][0x380] ;  /* 0x0000e000ff007b82 */ /* 0x000e620000000800 */
[----:B------:R-:W-:-:S13]  /*0070*/  ISETP.NE.AND P1, PT, R11, RZ, PT ;  /* 0x000000ff0b00720c */ /* 0x000fda0003f25270 */
[----:B------:R-:W0:Y:S01]  /*0080*/  @!P1 LDC.64 R2, c[0x0][0x388] ;  /* 0x0000e200ff029b82 */ /* 0x000e220000000a00 */
[----:B-1----:R-:W-:Y:S01]  /*0090*/  ISETP.GE.AND P0, PT, R11, R0, PT ;  /* 0x000000000b00720c */ /* 0x002fe20003f06270 */
[----:B0-----:R0:W-:-:S12]  /*00a0*/  @!P1 STG.E desc[UR4][R2.64], RZ ;  /* 0x000000ff02009986 */ /* 0x0011d8000c101904 */
[----:B------:R-:W-:Y:S05]  /*00b0*/  @P0 EXIT ;  /* 0x000000000000094d */ /* 0x000fea0003800000 */
[----:B0-----:R-:W0:Y:S08]  /*00c0*/  LDC.64 R2, c[0x0][0x3b8] ;  /* 0x0000ee00ff027b82 */ /* 0x001e300000000a00 */
[----:B------:R-:W1:Y:S01]  /*00d0*/  LDC.64 R4, c[0x0][0x3a0] ;  /* 0x0000e800ff047b82 */ /* 0x000e620000000a00 */
[----:B0-----:R-:W-:-:S06]  /*00e0*/  IMAD.WIDE R6, R11, 0x4, R2 ;  /* 0x000000040b067825 */ /* 0x001fcc00078e0202 */
[----:B------:R-:W2:Y:S04]  /*00f0*/  LDG.E R6, desc[UR4][R6.64] ;  /* 0x0000000406067981 */ /* 0x000ea8000c1e1900 */
[----:B-1----:R-:W2:Y:S01]  /*0100*/  LDG.E R9, desc[UR4][R4.64] ;  /* 0x0000000404097981 */ /* 0x002ea2000c1e1900 */
[----:B------:R-:W-:Y:S01]  /*0110*/  BSSY.RECONVERGENT B0, `(.L_x_0) ;  /* 0x0000012000007945 */ /* 0x000fe20003800200 */
[----:B--2---:R-:W-:-:S13]  /*0120*/  FSETP.NEU.AND P0, PT, R6, R9, PT ;  /* 0x000000090600720b */ /* 0x004fda0003f0d000 */
[----:B------:R-:W-:Y:S05]  /*0130*/  @P0 BRA `(.L_x_1) ;  /* 0x00000000003c0947 */ /* 0x000fea0003800000 */
[----:B------:R-:W0:Y:S01]  /*0140*/  LDC.64 R6, c[0x0][0x3a8] ;  /* 0x0000ea00ff067b82 */ /* 0x000e220000000a00 */
[----:B------:R-:W1:Y:S01]  /*0150*/  LDCU.64 UR6, c[0x0][0x390] ;  /* 0x00007200ff0677ac */ /* 0x000e620008000a00 */
[----:B0-----:R-:W-:-:S06]  /*0160*/  IMAD.WIDE R6, R11, 0x8, R6 ;  /* 0x000000080b067825 */ /* 0x001fcc00078e0206 */
[----:B------:R-:W1:Y:S02]  /*0170*/  LDG.E.64 R6, desc[UR4][R6.64] ;  /* 0x0000000406067981 */ /* 0x000e64000c1e1b00 */
[----:B-1----:R-:W-:-:S04]  /*0180*/  ISETP.NE.U32.AND P0, PT, R6, UR6, PT ;  /* 0x0000000606007c0c */ /* 0x002fc8000bf05070 */
[----:B------:R-:W-:-:S13]  /*0190*/  ISETP.NE.AND.EX P0, PT, R7, UR7, PT, P0 ;  /* 0x0000000707007c0c */ /* 0x000fda000bf05300 */
[----:B------:R-:W-:Y:S05]  /*01a0*/  @P0 BRA `(.L_x_1) ;  /* 0x0000000000200947 */ /* 0x000fea0003800000 */
[----:B------:R-:W0:Y:S01]  /*01b0*/  LDC.64 R6, c[0x0][0x3b0] ;  /* 0x0000ec00ff067b82 */ /* 0x000e220000000a00 */
[----:B------:R-:W1:Y:S01]  /*01c0*/  LDCU.64 UR6, c[0x0][0x398] ;  /* 0x00007300ff0677ac */ /* 0x000e620008000a00 */
[----:B0-----:R-:W-:-:S06]  /*01d0*/  IMAD.WIDE R6, R11, 0x8, R6 ;  /* 0x000000080b067825 */ /* 0x001fcc00078e0206 */
[----:B------:R-:W1:Y:S02]  /*01e0*/  LDG.E.64 R6, desc[UR4][R6.64] ;  /* 0x0000000406067981 */ /* 0x000e64000c1e1b00 */
[----:B-1----:R-:W-:-:S04]  /*01f0*/  ISETP.NE.U32.AND P0, PT, R6, UR6, PT ;  /* 0x0000000606007c0c */ /* 0x002fc8000bf05070 */
[----:B------:R-:W-:-:S13]  /*0200*/  ISETP.NE.AND.EX P0, PT, R7, UR7, PT, P0 ;  /* 0x0000000707007c0c */ /* 0x000fda000bf05300 */
[----:B------:R-:W0:Y:S02]  /*0210*/  @!P0 LDC.64 R8, c[0x0][0x388] ;  /* 0x0000e200ff088b82 */ /* 0x000e240000000a00 */
[----:B0-----:R0:W-:Y:S02]  /*0220*/  @!P0 STG.E desc[UR4][R8.64], R11 ;  /* 0x0000000b08008986 */ /* 0x0011e4000c101904 */
.L_x_1:
[----:B------:R-:W-:Y:S05]  /*0230*/  BSYNC.RECONVERGENT B0 ;  /* 0x0000000000007941 */ /* 0x000fea0003800200 */
.L_x_0:
[----:B------:R-:W-:Y:S05]  /*0240*/  @P1 EXIT ;  /* 0x000000000000194d */ /* 0x000fea0003800000 */
[----:B------:R-:W1:Y:S02]  /*0250*/  LDC.64 R6, c[0x0][0x388] ;  /* 0x0000e200ff067b82 */ /* 0x000e640000000a00 */
[----:B-1----:R-:W2:Y:S02]  /*0260*/  LDG.E R6, desc[UR4][R6.64] ;  /* 0x0000000406067981 */ /* 0x002ea4000c1e1900 */
[----:B--2---:R-:W-:-:S13]  /*0270*/  ISETP.NE.AND P0, PT, R6, 0x1, PT ;  /* 0x000000010600780c */ /* 0x004fda0003f05270 */
[----:B------:R-:W-:Y:S05]  /*0280*/  @P0 EXIT ;  /* 0x000000000000094d */ /* 0x000fea0003800000 */
[----:B------:R-:W2:Y:S01]  /*0290*/  LDG.E R5, desc[UR4][R4.64] ;  /* 0x0000000404057981 */ /* 0x000ea2000c1e1900 */
[----:B------:R-:W1:Y:S01]  /*02a0*/  LDC.64 R6, c[0x0][0x3b0] ;  /* 0x0000ec00ff067b82 */ /* 0x000e620000000a00 */
[----:B------:R-:W-:-:S07]  /*02b0*/  IMAD.WIDE R2, R0, 0x4, R2 ;  /* 0x0000000400027825 */ /* 0x000fce00078e0202 */
[----:B0-----:R-:W0:Y:S08]  /*02c0*/  LDC.64 R8, c[0x0][0x3a8] ;  /* 0x0000ea00ff087b82 */ /* 0x001e300000000a00 */
[----:B------:R-:W3:Y:S08]  /*02d0*/  LDC.64 R10, c[0x0][0x398] ;  /* 0x0000e600ff0a7b82 */ /* 0x000ef00000000a00 */
[----:B------:R-:W4:Y:S01]  /*02e0*/  LDC.64 R12, c[0x0][0x390] ;  /* 0x0000e400ff0c7b82 */ /* 0x000f220000000a00 */
[----:B-1----:R-:W-:-:S04]  /*02f0*/  IMAD.WIDE R6, R0, 0x8, R6 ;  /* 0x0000000800067825 */ /* 0x002fc800078e0206 */
[----:B0-----:R-:W-:Y:S01]  /*0300*/  IMAD.WIDE R8, R0, 0x8, R8 ;  /* 0x0000000800087825 */ /* 0x001fe200078e0208 */
[----:B--2---:R-:W-:Y:S04]  /*0310*/  STG.E desc[UR4][R2.64+0x4], R5 ;  /* 0x0000040502007986 */ /* 0x004fe8000c101904 */
[----:B---3--:R-:W-:Y:S04]  /*0320*/  STG.E.64 desc[UR4][R6.64+0x8], R10 ;  /* 0x0000080a06007986 */ /* 0x008fe8000c101b04 */
[----:B----4-:R-:W-:Y:S01]  /*0330*/  STG.E.64 desc[UR4][R8.64+0x8], R12 ;  /* 0x0000080c08007986 */ /* 0x010fe2000c101b04 */
[----:B------:R-:W-:Y:S05]  /*0340*/  EXIT ;  /* 0x000000000000794d */ /* 0x000fea0003800000 */
.L_x_2:
[----:B------:R-:W-:-:S00]  /*0350*/  BRA `(.L_x_2) ;  /* 0xfffffffc00fc7947 */ /* 0x000fc0000383ffff */
[----:B------:R-:W-:-:S00]  /*0360*/  NOP ;  /* 0x0000000000007918 */ /* 0x000fc00000000000 */
        /* <DEDUP_REMOVED lines=9> */
.L_x_3:


//--------------------- .nv.shared.reserved.0     --------------------------
	.section	.nv.shared.reserved.0,"aw",@nobits
	.weak		__nv_reservedSMEM_offset_0_alias
	.size		__nv_reservedSMEM_offset_0_alias, 0, 64
	.other		__nv_reservedSMEM_offset_0_alias,@"STO_CUDA_RESERVED_SHARED STV_DEFAULT"
__nv_reservedSMEM_offset_0_alias:
	.zero		0
	.zero		64


//--------------------- .nv.constant0._Z11check_nodeciPiP8bddNode_S1_PfPS1_S3_S2_ --------------------------
	.section	.nv.constant0._Z11check_nodeciPiP8bddNode_S1_PfPS1_S3_S2_,"a",@progbits
	.sectionflags	@""
	.align	4
.nv.constant0._Z11check_nodeciPiP8bddNode_S1_PfPS1_S3_S2_:
	.zero		960


//--------------------- SYMBOLS --------------------------

	.type		.nv.reservedSmem.offset0,@object
	.size		.nv.reservedSmem.offset0,0x4
